//
// Generated by NVIDIA NVVM Compiler
//
// Compiler Build ID: CL-36424714
// Cuda compilation tools, release 13.0, V13.0.88
// Based on NVVM 20.0.0
//

.version 9.0
.target sm_100
.address_size 64

	// .globl	_Z24kernelComputeFreeColumnsPhS_

.visible .entry _Z24kernelComputeFreeColumnsPhS_(
	.param .u64 .ptr .align 1 _Z24kernelComputeFreeColumnsPhS__param_0,
	.param .u64 .ptr .align 1 _Z24kernelComputeFreeColumnsPhS__param_1
)
{


	ret;

}


// ===== COMPILED SASS (sm_100) =====

	.target	sm_100

	.elftype	@"ET_EXEC"


//--------------------- .note.nv.tkinfo           --------------------------
	.section	.note.nv.tkinfo,"",@"SHT_NOTE"
	.sectionflags	@"SHF_NOTE_NV_TKINFO"
	.tkinfo
        /*0018*/ 	.word	0x00000002
        /*0030*/ 	.string	""
        /*0030*/ 	.string	"ptxas"
        /*0030*/ 	.string	"Cuda compilation tools, release 13.0, V13.0.88"
        /*0030*/ 	.string	"Build cuda_13.0.r13.0/compiler.36424714_0"
        /*0030*/ 	.string	"-arch sm_100 -m 64 "



//--------------------- .note.nv.cuinfo           --------------------------
	.section	.note.nv.cuinfo,"",@"SHT_NOTE"
	.sectionflags	@"SHF_NOTE_NV_CUINFO"
        /*0018*/ 	.short	0x0002
        /*001a*/ 	.short	0x0064
        /*001c*/ 	.short	0x0082
	.zero		2


//--------------------- .nv.info                  --------------------------
	.section	.nv.info,"",@"SHT_CUDA_INFO"
	.align	4


	//----- nvinfo : EIATTR_REGCOUNT
	.align		4
        /*0000*/ 	.byte	0x04, 0x2f
        /*0002*/ 	.short	(.L_1 - .L_0)
	.align		4
.L_0:
        /*0004*/ 	.word	index@(_Z24kernelComputeFreeColumnsPhS_)
        /*0008*/ 	.word	0x00000004


	//----- nvinfo : EIATTR_FRAME_SIZE
	.align		4
.L_1:
        /*000c*/ 	.byte	0x04, 0x11
        /*000e*/ 	.short	(.L_3 - .L_2)
	.align		4
.L_2:
        /*0010*/ 	.word	index@(_Z24kernelComputeFreeColumnsPhS_)
        /*0014*/ 	.word	0x00000000


	//----- nvinfo : EIATTR_MIN_STACK_SIZE
	.align		4
.L_3:
        /*0018*/ 	.byte	0x04, 0x12
        /*001a*/ 	.short	(.L_5 - .L_4)
	.align		4
.L_4:
        /*001c*/ 	.word	index@(_Z24kernelComputeFreeColumnsPhS_)
        /*0020*/ 	.word	0x00000000
.L_5:


//--------------------- .nv.compat                --------------------------
	.section	.nv.compat,"",@"SHT_CUDA_COMPAT_INFO"
	.align	4
        /*0000*/ 	.byte	0x02, 0x09, 0x00, 0x00, 0x02, 0x02, 0x01, 0x00, 0x02, 0x05, 0x05, 0x00, 0x03, 0x07, 0x01, 0x01
        /*0010*/ 	.byte	0x02, 0x03, 0x00, 0x00, 0x02, 0x06, 0x01, 0x00, 0x04, 0x0b, 0x08, 0x00, 0x09, 0x00, 0x00, 0x00
        /*0020*/ 	.byte	0x00, 0x00, 0x00, 0x00


//--------------------- .nv.info._Z24kernelComputeFreeColumnsPhS_ --------------------------
	.section	.nv.info._Z24kernelComputeFreeColumnsPhS_,"",@"SHT_CUDA_INFO"
	.sectionflags	@""
	.align	4


	//----- nvinfo : EIATTR_CUDA_API_VERSION
	.align		4
        /*0000*/ 	.byte	0x04, 0x37
        /*0002*/ 	.short	(.L_7 - .L_6)
.L_6:
        /*0004*/ 	.word	0x00000082


	//----- nvinfo : EIATTR_KPARAM_INFO
	.align		4
.L_7:
        /*0008*/ 	.byte	0x04, 0x17
        /*000a*/ 	.short	(.L_9 - .L_8)
.L_8:
        /*000c*/ 	.word	0x00000000
        /*0010*/ 	.short	0x0001
        /*0012*/ 	.short	0x0008
        /*0014*/ 	.byte	0x00, 0xf5, 0x21, 0x00


	//----- nvinfo : EIATTR_KPARAM_INFO
	.align		4
.L_9:
        /*0018*/ 	.byte	0x04, 0x17
        /*001a*/ 	.short	(.L_11 - .L_10)
.L_10:
        /*001c*/ 	.word	0x00000000
        /*0020*/ 	.short	0x0000
        /*0022*/ 	.short	0x0000
        /*0024*/ 	.byte	0x00, 0xf5, 0x21, 0x00


	//----- nvinfo : EIATTR_SPARSE_MMA_MASK
	.align		4
.L_11:
        /*0028*/ 	.byte	0x03, 0x50
        /*002a*/ 	.short	0x0000


	//----- nvinfo : EIATTR_MAXREG_COUNT
	.align		4
        /*002c*/ 	.byte	0x03, 0x1b
        /*002e*/ 	.short	0x00ff


	//----- nvinfo : EIATTR_MERCURY_ISA_VERSION
	.align		4
        /*0030*/ 	.byte	0x03, 0x5f
        /*0032*/ 	.short	0x0101


	//----- nvinfo : EIATTR_VRC_CTA_INIT_COUNT
	.align		4
        /*0034*/ 	.byte	0x02, 0x4a
	.zero		1
	.zero		1


	//----- nvinfo : EIATTR_EXIT_INSTR_OFFSETS
	.align		4
        /*0038*/ 	.byte	0x04, 0x1c
        /*003a*/ 	.short	(.L_13 - .L_12)


	//   ....[0]....
.L_12:
        /*003c*/ 	.word	0x00000010


	//----- nvinfo : EIATTR_CBANK_PARAM_SIZE
	.align		4
.L_13:
        /*0040*/ 	.byte	0x03, 0x19
        /*0042*/ 	.short	0x0010


	//----- nvinfo : EIATTR_PARAM_CBANK
	.align		4
        /*0044*/ 	.byte	0x04, 0x0a
        /*0046*/ 	.short	(.L_15 - .L_14)
	.align		4
.L_14:
        /*0048*/ 	.word	index@(.nv.constant0._Z24kernelComputeFreeColumnsPhS_)
        /*004c*/ 	.short	0x0380
        /*004e*/ 	.short	0x0010


	//----- nvinfo : EIATTR_SW_WAR
	.align		4
.L_15:
        /*0050*/ 	.byte	0x04, 0x36
        /*0052*/ 	.short	(.L_17 - .L_16)
.L_16:
        /*0054*/ 	.word	0x00000008
.L_17:


//--------------------- .nv.callgraph             --------------------------
	.section	.nv.callgraph,"",@"SHT_CUDA_CALLGRAPH"
	.align	4
	.sectionentsize	8
	.align		4
        /*0000*/ 	.word	0x00000000
	.align		4
        /*0004*/ 	.word	0xffffffff
	.align		4
        /*0008*/ 	.word	0x00000000
	.align		4
        /*000c*/ 	.word	0xfffffffe
	.align		4
        /*0010*/ 	.word	0x00000000
	.align		4
        /*0014*/ 	.word	0xfffffffd
	.align		4
        /*0018*/ 	.word	0x00000000
	.align		4
        /*001c*/ 	.word	0xfffffffc


//--------------------- .text._Z24kernelComputeFreeColumnsPhS_ --------------------------
	.section	.text._Z24kernelComputeFreeColumnsPhS_,"ax",@progbits
	.align	128
        .global         _Z24kernelComputeFreeColumnsPhS_
        .type           _Z24kernelComputeFreeColumnsPhS_,@function
        .size           _Z24kernelComputeFreeColumnsPhS_,(.L_x_1 - _Z24kernelComputeFreeColumnsPhS_)
        .other          _Z24kernelComputeFreeColumnsPhS_,@"STO_CUDA_ENTRY STV_DEFAULT"
_Z24kernelComputeFreeColumnsPhS_:
.text._Z24kernelComputeFreeColumnsPhS_:
[----:B------:R-:W-:Y:S01]  /*0000*/  LDC R1, c[0x0][0x37c] ;  /* 0x0000df00ff017b82 */ /* 0x000fe20000000800 */
[----:B------:R-:W-:Y:S05]  /*0010*/  EXIT ;  /* 0x000000000000794d */ /* 0x000fea0003800000 */
.L_x_0:
[----:B------:R-:W-:-:S00]  /*0020*/  BRA `(.L_x_0) ;  /* 0xfffffffc00fc7947 */ /* 0x000fc0000383ffff */
[----:B------:R-:W-:-:S00]  /*0030*/  NOP ;  /* 0x0000000000007918 */ /* 0x000fc00000000000 */
        /* <DEDUP_REMOVED lines=12> */
.L_x_1:


//--------------------- .nv.shared.reserved.0     --------------------------
	.section	.nv.shared.reserved.0,"aw",@nobits
	.weak		__nv_reservedSMEM_offset_0_alias
	.size		__nv_reservedSMEM_offset_0_alias, 0, 64
	.other		__nv_reservedSMEM_offset_0_alias,@"STO_CUDA_RESERVED_SHARED STV_DEFAULT"
__nv_reservedSMEM_offset_0_alias:
	.zero		0
	.zero		64


//--------------------- .nv.constant0._Z24kernelComputeFreeColumnsPhS_ --------------------------
	.section	.nv.constant0._Z24kernelComputeFreeColumnsPhS_,"a",@progbits
	.sectionflags	@""
	.align	4
.nv.constant0._Z24kernelComputeFreeColumnsPhS_:
	.zero		912


//--------------------- SYMBOLS --------------------------

	.type		.nv.reservedSmem.offset0,@object
	.size		.nv.reservedSmem.offset0,0x4
